//
// Generated by NVIDIA NVVM Compiler
//
// Compiler Build ID: CL-36424714
// Cuda compilation tools, release 13.0, V13.0.88
// Based on NVVM 20.0.0
//

.version 9.0
.target sm_100
.address_size 64

	// .globl	_Z6mem_bwPfS_S_S_S_S_PjS0_

.visible .entry _Z6mem_bwPfS_S_S_S_S_PjS0_(
	.param .u64 .ptr .align 1 _Z6mem_bwPfS_S_S_S_S_PjS0__param_0,
	.param .u64 .ptr .align 1 _Z6mem_bwPfS_S_S_S_S_PjS0__param_1,
	.param .u64 .ptr .align 1 _Z6mem_bwPfS_S_S_S_S_PjS0__param_2,
	.param .u64 .ptr .align 1 _Z6mem_bwPfS_S_S_S_S_PjS0__param_3,
	.param .u64 .ptr .align 1 _Z6mem_bwPfS_S_S_S_S_PjS0__param_4,
	.param .u64 .ptr .align 1 _Z6mem_bwPfS_S_S_S_S_PjS0__param_5,
	.param .u64 .ptr .align 1 _Z6mem_bwPfS_S_S_S_S_PjS0__param_6,
	.param .u64 .ptr .align 1 _Z6mem_bwPfS_S_S_S_S_PjS0__param_7
)
{
	.reg .pred 	%p<3>;
	.reg .b32 	%r<13>;
	.reg .b32 	%f<37>;
	.reg .b64 	%rd<29>;

	ld.param.u64 	%rd7, [_Z6mem_bwPfS_S_S_S_S_PjS0__param_0];
	ld.param.u64 	%rd8, [_Z6mem_bwPfS_S_S_S_S_PjS0__param_1];
	ld.param.u64 	%rd9, [_Z6mem_bwPfS_S_S_S_S_PjS0__param_2];
	ld.param.u64 	%rd10, [_Z6mem_bwPfS_S_S_S_S_PjS0__param_3];
	ld.param.u64 	%rd11, [_Z6mem_bwPfS_S_S_S_S_PjS0__param_4];
	ld.param.u64 	%rd12, [_Z6mem_bwPfS_S_S_S_S_PjS0__param_5];
	mov.u32 	%r8, %ctaid.x;
	mov.u32 	%r1, %ntid.x;
	mov.u32 	%r9, %tid.x;
	mad.lo.s32 	%r2, %r8, %r1, %r9;
	// begin inline asm
	bar.sync 0;
	// end inline asm
	// begin inline asm
	mov.u32 %r7, %clock;
	// end inline asm
	setp.gt.s32 	%p1, %r2, 2097151;
	@%p1 bra 	$L__BB0_3;
	mov.u32 	%r10, %nctaid.x;
	mul.lo.s32 	%r4, %r1, %r10;
	cvta.to.global.u64 	%rd1, %rd7;
	cvta.to.global.u64 	%rd2, %rd8;
	cvta.to.global.u64 	%rd3, %rd10;
	cvta.to.global.u64 	%rd4, %rd11;
	cvta.to.global.u64 	%rd5, %rd12;
	cvta.to.global.u64 	%rd6, %rd9;
	mov.u32 	%r12, %r2;
$L__BB0_2:
	mul.wide.s32 	%rd15, %r12, 16;
	add.s64 	%rd16, %rd1, %rd15;
	ld.global.v4.f32 	{%f1, %f2, %f3, %f4}, [%rd16];
	add.s64 	%rd17, %rd2, %rd15;
	ld.global.v4.f32 	{%f5, %f6, %f7, %f8}, [%rd17];
	add.s64 	%rd18, %rd3, %rd15;
	ld.global.v4.f32 	{%f9, %f10, %f11, %f12}, [%rd18];
	add.s64 	%rd19, %rd4, %rd15;
	ld.global.v4.f32 	{%f13, %f14, %f15, %f16}, [%rd19];
	add.s64 	%rd20, %rd5, %rd15;
	ld.global.v4.f32 	{%f17, %f18, %f19, %f20}, [%rd20];
	add.f32 	%f21, %f1, %f5;
	add.f32 	%f22, %f21, %f9;
	add.f32 	%f23, %f22, %f13;
	add.f32 	%f24, %f23, %f17;
	add.f32 	%f25, %f2, %f6;
	add.f32 	%f26, %f25, %f10;
	add.f32 	%f27, %f26, %f14;
	add.f32 	%f28, %f27, %f18;
	add.f32 	%f29, %f3, %f7;
	add.f32 	%f30, %f29, %f11;
	add.f32 	%f31, %f30, %f15;
	add.f32 	%f32, %f31, %f19;
	add.f32 	%f33, %f4, %f8;
	add.f32 	%f34, %f33, %f12;
	add.f32 	%f35, %f34, %f16;
	add.f32 	%f36, %f35, %f20;
	add.s64 	%rd21, %rd6, %rd15;
	st.global.v4.f32 	[%rd21], {%f24, %f28, %f32, %f36};
	add.s32 	%r12, %r12, %r4;
	setp.lt.s32 	%p2, %r12, 2097152;
	@%p2 bra 	$L__BB0_2;
$L__BB0_3:
	ld.param.u64 	%rd28, [_Z6mem_bwPfS_S_S_S_S_PjS0__param_7];
	ld.param.u64 	%rd27, [_Z6mem_bwPfS_S_S_S_S_PjS0__param_6];
	cvta.to.global.u64 	%rd22, %rd27;
	cvta.to.global.u64 	%rd23, %rd28;
	// begin inline asm
	bar.sync 0;
	// end inline asm
	// begin inline asm
	mov.u32 %r11, %clock;
	// end inline asm
	mul.wide.s32 	%rd24, %r2, 4;
	add.s64 	%rd25, %rd22, %rd24;
	st.global.u32 	[%rd25], %r7;
	add.s64 	%rd26, %rd23, %rd24;
	st.global.u32 	[%rd26], %r11;
	ret;

}


// ===== COMPILED SASS (sm_100) =====

	.target	sm_100

	.elftype	@"ET_EXEC"


//--------------------- .note.nv.tkinfo           --------------------------
	.section	.note.nv.tkinfo,"",@"SHT_NOTE"
	.sectionflags	@"SHF_NOTE_NV_TKINFO"
	.tkinfo
        /*0018*/ 	.word	0x00000002
        /*0030*/ 	.string	""
        /*0030*/ 	.string	"ptxas"
        /*0030*/ 	.string	"Cuda compilation tools, release 13.0, V13.0.88"
        /*0030*/ 	.string	"Build cuda_13.0.r13.0/compiler.36424714_0"
        /*0030*/ 	.string	"-arch sm_100 -m 64 "



//--------------------- .note.nv.cuinfo           --------------------------
	.section	.note.nv.cuinfo,"",@"SHT_NOTE"
	.sectionflags	@"SHF_NOTE_NV_CUINFO"
        /*0018*/ 	.short	0x0002
        /*001a*/ 	.short	0x0064
        /*001c*/ 	.short	0x0082
	.zero		2


//--------------------- .nv.info                  --------------------------
	.section	.nv.info,"",@"SHT_CUDA_INFO"
	.align	4


	//----- nvinfo : EIATTR_REGCOUNT
	.align		4
        /*0000*/ 	.byte	0x04, 0x2f
        /*0002*/ 	.short	(.L_1 - .L_0)
	.align		4
.L_0:
        /*0004*/ 	.word	index@(_Z6mem_bwPfS_S_S_S_S_PjS0_)
        /*0008*/ 	.word	0x00000020


	//----- nvinfo : EIATTR_FRAME_SIZE
	.align		4
.L_1:
        /*000c*/ 	.byte	0x04, 0x11
        /*000e*/ 	.short	(.L_3 - .L_2)
	.align		4
.L_2:
        /*0010*/ 	.word	index@(_Z6mem_bwPfS_S_S_S_S_PjS0_)
        /*0014*/ 	.word	0x00000000


	//----- nvinfo : EIATTR_MIN_STACK_SIZE
	.align		4
.L_3:
        /*0018*/ 	.byte	0x04, 0x12
        /*001a*/ 	.short	(.L_5 - .L_4)
	.align		4
.L_4:
        /*001c*/ 	.word	index@(_Z6mem_bwPfS_S_S_S_S_PjS0_)
        /*0020*/ 	.word	0x00000000
.L_5:


//--------------------- .nv.compat                --------------------------
	.section	.nv.compat,"",@"SHT_CUDA_COMPAT_INFO"
	.align	4
        /*0000*/ 	.byte	0x02, 0x09, 0x00, 0x00, 0x02, 0x02, 0x01, 0x00, 0x02, 0x05, 0x05, 0x00, 0x03, 0x07, 0x01, 0x01
        /*0010*/ 	.byte	0x02, 0x03, 0x00, 0x00, 0x02, 0x06, 0x01, 0x00, 0x04, 0x0b, 0x08, 0x00, 0x09, 0x00, 0x00, 0x00
        /*0020*/ 	.byte	0x00, 0x00, 0x00, 0x00


//--------------------- .nv.info._Z6mem_bwPfS_S_S_S_S_PjS0_ --------------------------
	.section	.nv.info._Z6mem_bwPfS_S_S_S_S_PjS0_,"",@"SHT_CUDA_INFO"
	.sectionflags	@""
	.align	4


	//----- nvinfo : EIATTR_CUDA_API_VERSION
	.align		4
        /*0000*/ 	.byte	0x04, 0x37
        /*0002*/ 	.short	(.L_7 - .L_6)
.L_6:
        /*0004*/ 	.word	0x00000082


	//----- nvinfo : EIATTR_KPARAM_INFO
	.align		4
.L_7:
        /*0008*/ 	.byte	0x04, 0x17
        /*000a*/ 	.short	(.L_9 - .L_8)
.L_8:
        /*000c*/ 	.word	0x00000000
        /*0010*/ 	.short	0x0007
        /*0012*/ 	.short	0x0038
        /*0014*/ 	.byte	0x00, 0xf5, 0x21, 0x00


	//----- nvinfo : EIATTR_KPARAM_INFO
	.align		4
.L_9:
        /*0018*/ 	.byte	0x04, 0x17
        /*001a*/ 	.short	(.L_11 - .L_10)
.L_10:
        /*001c*/ 	.word	0x00000000
        /*0020*/ 	.short	0x0006
        /*0022*/ 	.short	0x0030
        /*0024*/ 	.byte	0x00, 0xf5, 0x21, 0x00


	//----- nvinfo : EIATTR_KPARAM_INFO
	.align		4
.L_11:
        /*0028*/ 	.byte	0x04, 0x17
        /*002a*/ 	.short	(.L_13 - .L_12)
.L_12:
        /*002c*/ 	.word	0x00000000
        /*0030*/ 	.short	0x0005
        /*0032*/ 	.short	0x0028
        /*0034*/ 	.byte	0x00, 0xf5, 0x21, 0x00


	//----- nvinfo : EIATTR_KPARAM_INFO
	.align		4
.L_13:
        /*0038*/ 	.byte	0x04, 0x17
        /*003a*/ 	.short	(.L_15 - .L_14)
.L_14:
        /*003c*/ 	.word	0x00000000
        /*0040*/ 	.short	0x0004
        /*0042*/ 	.short	0x0020
        /*0044*/ 	.byte	0x00, 0xf5, 0x21, 0x00


	//----- nvinfo : EIATTR_KPARAM_INFO
	.align		4
.L_15:
        /*0048*/ 	.byte	0x04, 0x17
        /*004a*/ 	.short	(.L_17 - .L_16)
.L_16:
        /*004c*/ 	.word	0x00000000
        /*0050*/ 	.short	0x0003
        /*0052*/ 	.short	0x0018
        /*0054*/ 	.byte	0x00, 0xf5, 0x21, 0x00


	//----- nvinfo : EIATTR_KPARAM_INFO
	.align		4
.L_17:
        /*0058*/ 	.byte	0x04, 0x17
        /*005a*/ 	.short	(.L_19 - .L_18)
.L_18:
        /*005c*/ 	.word	0x00000000
        /*0060*/ 	.short	0x0002
        /*0062*/ 	.short	0x0010
        /*0064*/ 	.byte	0x00, 0xf5, 0x21, 0x00


	//----- nvinfo : EIATTR_KPARAM_INFO
	.align		4
.L_19:
        /*0068*/ 	.byte	0x04, 0x17
        /*006a*/ 	.short	(.L_21 - .L_20)
.L_20:
        /*006c*/ 	.word	0x00000000
        /*0070*/ 	.short	0x0001
        /*0072*/ 	.short	0x0008
        /*0074*/ 	.byte	0x00, 0xf5, 0x21, 0x00


	//----- nvinfo : EIATTR_KPARAM_INFO
	.align		4
.L_21:
        /*0078*/ 	.byte	0x04, 0x17
        /*007a*/ 	.short	(.L_23 - .L_22)
.L_22:
        /*007c*/ 	.word	0x00000000
        /*0080*/ 	.short	0x0000
        /*0082*/ 	.short	0x0000
        /*0084*/ 	.byte	0x00, 0xf5, 0x21, 0x00


	//----- nvinfo : EIATTR_SPARSE_MMA_MASK
	.align		4
.L_23:
        /*0088*/ 	.byte	0x03, 0x50
        /*008a*/ 	.short	0x0000


	//----- nvinfo : EIATTR_MAXREG_COUNT
	.align		4
        /*008c*/ 	.byte	0x03, 0x1b
        /*008e*/ 	.short	0x00ff


	//----- nvinfo : EIATTR_NUM_BARRIERS
	.align		4
        /*0090*/ 	.byte	0x02, 0x4c
        /*0092*/ 	.byte	0x01
	.zero		1


	//----- nvinfo : EIATTR_MERCURY_ISA_VERSION
	.align		4
        /*0094*/ 	.byte	0x03, 0x5f
        /*0096*/ 	.short	0x0101


	//----- nvinfo : EIATTR_VRC_CTA_INIT_COUNT
	.align		4
        /*0098*/ 	.byte	0x02, 0x4a
	.zero		1
	.zero		1


	//----- nvinfo : EIATTR_EXIT_INSTR_OFFSETS
	.align		4
        /*009c*/ 	.byte	0x04, 0x1c
        /*009e*/ 	.short	(.L_25 - .L_24)


	//   ....[0]....
.L_24:
        /*00a0*/ 	.word	0x000003c0


	//----- nvinfo : EIATTR_CRS_STACK_SIZE
	.align		4
.L_25:
        /*00a4*/ 	.byte	0x04, 0x1e
        /*00a6*/ 	.short	(.L_27 - .L_26)
.L_26:
        /*00a8*/ 	.word	0x00000000


	//----- nvinfo : EIATTR_CBANK_PARAM_SIZE
	.align		4
.L_27:
        /*00ac*/ 	.byte	0x03, 0x19
        /*00ae*/ 	.short	0x0040


	//----- nvinfo : EIATTR_PARAM_CBANK
	.align		4
        /*00b0*/ 	.byte	0x04, 0x0a
        /*00b2*/ 	.short	(.L_29 - .L_28)
	.align		4
.L_28:
        /*00b4*/ 	.word	index@(.nv.constant0._Z6mem_bwPfS_S_S_S_S_PjS0_)
        /*00b8*/ 	.short	0x0380
        /*00ba*/ 	.short	0x0040


	//----- nvinfo : EIATTR_SW_WAR
	.align		4
.L_29:
        /*00bc*/ 	.byte	0x04, 0x36
        /*00be*/ 	.short	(.L_31 - .L_30)
.L_30:
        /*00c0*/ 	.word	0x00000008
.L_31:


//--------------------- .nv.callgraph             --------------------------
	.section	.nv.callgraph,"",@"SHT_CUDA_CALLGRAPH"
	.align	4
	.sectionentsize	8
	.align		4
        /*0000*/ 	.word	0x00000000
	.align		4
        /*0004*/ 	.word	0xffffffff
	.align		4
        /*0008*/ 	.word	0x00000000
	.align		4
        /*000c*/ 	.word	0xfffffffe
	.align		4
        /*0010*/ 	.word	0x00000000
	.align		4
        /*0014*/ 	.word	0xfffffffd
	.align		4
        /*0018*/ 	.word	0x00000000
	.align		4
        /*001c*/ 	.word	0xfffffffc


//--------------------- .text._Z6mem_bwPfS_S_S_S_S_PjS0_ --------------------------
	.section	.text._Z6mem_bwPfS_S_S_S_S_PjS0_,"ax",@progbits
	.align	128
        .global         _Z6mem_bwPfS_S_S_S_S_PjS0_
        .type           _Z6mem_bwPfS_S_S_S_S_PjS0_,@function
        .size           _Z6mem_bwPfS_S_S_S_S_PjS0_,(.L_x_4 - _Z6mem_bwPfS_S_S_S_S_PjS0_)
        .other          _Z6mem_bwPfS_S_S_S_S_PjS0_,@"STO_CUDA_ENTRY STV_DEFAULT"
_Z6mem_bwPfS_S_S_S_S_PjS0_:
.text._Z6mem_bwPfS_S_S_S_S_PjS0_:
[----:B------:R-:W-:Y:S01]  /*0000*/  LDC R1, c[0x0][0x37c] ;  /* 0x0000df00ff017b82 */ /* 0x000fe20000000800 */
[----:B------:R-:W0:Y:S07]  /*0010*/  S2R R0, SR_TID.X ;  /* 0x0000000000007919 */ /* 0x000e2e0000002100 */
[----:B------:R-:W0:Y:S01]  /*0020*/  S2UR UR6, SR_CTAID.X ;  /* 0x00000000000679c3 */ /* 0x000e220000002500 */
[----:B------:R-:W1:Y:S07]  /*0030*/  LDCU.64 UR4, c[0x0][0x358] ;  /* 0x00006b00ff0477ac */ /* 0x000e6e0008000a00 */
[----:B------:R-:W-:Y:S08]  /*0040*/  BAR.SYNC.DEFER_BLOCKING 0x0 ;  /* 0x0000000000007b1d */ /* 0x000ff00000010000 */
[----:B------:R-:W0:Y:S02]  /*0050*/  LDC R25, c[0x0][0x360] ;  /* 0x0000d800ff197b82 */ /* 0x000e240000000800 */
[----:B0-----:R-:W-:Y:S01]  /*0060*/  IMAD R0, R25, UR6, R0 ;  /* 0x0000000619007c24 */ /* 0x001fe2000f8e0200 */
[----:B------:R-:W-:-:S04]  /*0070*/  CS2R.32 R24, SR_CLOCKLO ;  /* 0x0000000000187805 */ /* 0x000fc80000005000 */
[----:B------:R-:W-:Y:S01]  /*0080*/  ISETP.GT.AND P0, PT, R0, 0x1fffff, PT ;  /* 0x001fffff0000780c */ /* 0x000fe20003f04270 */
[----:B------:R-:W-:-:S12]  /*0090*/  BSSY.RECONVERGENT B0, `(.L_x_0) ;  /* 0x000002a000007945 */ /* 0x000fd80003800200 */
[----:B-1----:R-:W-:Y:S05]  /*00a0*/  @P0 BRA `(.L_x_1) ;  /* 0x0000000000a00947 */ /* 0x002fea0003800000 */
[----:B------:R-:W0:Y:S01]  /*00b0*/  LDCU UR6, c[0x0][0x370] ;  /* 0x00006e00ff0677ac */ /* 0x000e220008000800 */
[----:B------:R-:W-:Y:S01]  /*00c0*/  MOV R26, R0 ;  /* 0x00000000001a7202 */ /* 0x000fe20000000f00 */
[----:B0-----:R-:W-:-:S07]  /*00d0*/  IMAD R25, R25, UR6, RZ ;  /* 0x0000000619197c24 */ /* 0x001fce000f8e02ff */
.L_x_2:
[----:B0-----:R-:W0:Y:S08]  /*00e0*/  LDC.64 R4, c[0x0][0x380] ;  /* 0x0000e000ff047b82 */ /* 0x001e300000000a00 */
[----:B------:R-:W1:Y:S08]  /*00f0*/  LDC.64 R8, c[0x0][0x388] ;  /* 0x0000e200ff087b82 */ /* 0x000e700000000a00 */
[----:B------:R-:W2:Y:S08]  /*0100*/  LDC.64 R14, c[0x0][0x398] ;  /* 0x0000e600ff0e7b82 */ /* 0x000eb00000000a00 */
[----:B------:R-:W3:Y:S01]  /*0110*/  LDC.64 R12, c[0x0][0x3a0] ;  /* 0x0000e800ff0c7b82 */ /* 0x000ee20000000a00 */
[----:B0-----:R-:W-:-:S06]  /*0120*/  IMAD.WIDE R4, R26, 0x10, R4 ;  /* 0x000000101a047825 */ /* 0x001fcc00078e0204 */
[----:B------:R-:W4:Y:S01]  /*0130*/  LDG.E.128 R4, desc[UR4][R4.64] ;  /* 0x0000000404047981 */ /* 0x000f22000c1e1d00 */
[----:B------:R-:W0:Y:S01]  /*0140*/  LDC.64 R2, c[0x0][0x3a8] ;  /* 0x0000ea00ff027b82 */ /* 0x000e220000000a00 */
[----:B-1----:R-:W-:-:S06]  /*0150*/  IMAD.WIDE R8, R26, 0x10, R8 ;  /* 0x000000101a087825 */ /* 0x002fcc00078e0208 */
[----:B------:R-:W4:Y:S01]  /*0160*/  LDG.E.128 R8, desc[UR4][R8.64] ;  /* 0x0000000408087981 */ /* 0x000f22000c1e1d00 */
[----:B--2---:R-:W-:-:S04]  /*0170*/  IMAD.WIDE R14, R26, 0x10, R14 ;  /* 0x000000101a0e7825 */ /* 0x004fc800078e020e */
[C---:B---3--:R-:W-:Y:S02]  /*0180*/  IMAD.WIDE R16, R26.reuse, 0x10, R12 ;  /* 0x000000101a107825 */ /* 0x048fe400078e020c */
[----:B------:R-:W2:Y:S04]  /*0190*/  LDG.E.128 R12, desc[UR4][R14.64] ;  /* 0x000000040e0c7981 */ /* 0x000ea8000c1e1d00 */
[----:B------:R-:W3:Y:S01]  /*01a0*/  LDG.E.128 R16, desc[UR4][R16.64] ;  /* 0x0000000410107981 */ /* 0x000ee2000c1e1d00 */
[C---:B0-----:R-:W-:Y:S02]  /*01b0*/  IMAD.WIDE R20, R26.reuse, 0x10, R2 ;  /* 0x000000101a147825 */ /* 0x041fe400078e0202 */
[----:B------:R-:W0:Y:S04]  /*01c0*/  LDC.64 R2, c[0x0][0x390] ;  /* 0x0000e400ff027b82 */ /* 0x000e280000000a00 */
[----:B------:R-:W5:Y:S01]  /*01d0*/  LDG.E.128 R20, desc[UR4][R20.64] ;  /* 0x0000000414147981 */ /* 0x000f62000c1e1d00 */
[----:B0-----:R-:W-:Y:S01]  /*01e0*/  IMAD.WIDE R2, R26, 0x10, R2 ;  /* 0x000000101a027825 */ /* 0x001fe200078e0202 */
[----:B------:R-:W-:-:S04]  /*01f0*/  IADD3 R26, PT, PT, R25, R26, RZ ;  /* 0x0000001a191a7210 */ /* 0x000fc80007ffe0ff */
[----:B------:R-:W-:Y:S01]  /*0200*/  ISETP.GE.AND P0, PT, R26, 0x200000, PT ;  /* 0x002000001a00780c */ /* 0x000fe20003f06270 */
[----:B----4-:R-:W-:Y:S01]  /*0210*/  FADD R27, R4, R8 ;  /* 0x00000008041b7221 */ /* 0x010fe20000000000 */
[----:B------:R-:W-:Y:S01]  /*0220*/  FADD R28, R5, R9 ;  /* 0x00000009051c7221 */ /* 0x000fe20000000000 */
[----:B------:R-:W-:Y:S01]  /*0230*/  FADD R29, R6, R10 ;  /* 0x0000000a061d7221 */ /* 0x000fe20000000000 */
[----:B------:R-:W-:Y:S01]  /*0240*/  FADD R4, R7, R11 ;  /* 0x0000000b07047221 */ /* 0x000fe20000000000 */
[----:B--2---:R-:W-:Y:S01]  /*0250*/  FADD R27, R12, R27 ;  /* 0x0000001b0c1b7221 */ /* 0x004fe20000000000 */
[----:B------:R-:W-:Y:S01]  /*0260*/  FADD R28, R13, R28 ;  /* 0x0000001c0d1c7221 */ /* 0x000fe20000000000 */
[----:B------:R-:W-:Y:S01]  /*0270*/  FADD R29, R14, R29 ;  /* 0x0000001d0e1d7221 */ /* 0x000fe20000000000 */
[----:B------:R-:W-:Y:S01]  /*0280*/  FADD R4, R15, R4 ;  /* 0x000000040f047221 */ /* 0x000fe20000000000 */
[----:B---3--:R-:W-:Y:S01]  /*0290*/  FADD R27, R16, R27 ;  /* 0x0000001b101b7221 */ /* 0x008fe20000000000 */
[----:B------:R-:W-:Y:S01]  /*02a0*/  FADD R28, R17, R28 ;  /* 0x0000001c111c7221 */ /* 0x000fe20000000000 */
[----:B------:R-:W-:Y:S01]  /*02b0*/  FADD R29, R18, R29 ;  /* 0x0000001d121d7221 */ /* 0x000fe20000000000 */
[----:B------:R-:W-:Y:S01]  /*02c0*/  FADD R4, R19, R4 ;  /* 0x0000000413047221 */ /* 0x000fe20000000000 */
[----:B-----5:R-:W-:Y:S01]  /*02d0*/  FADD R20, R20, R27 ;  /* 0x0000001b14147221 */ /* 0x020fe20000000000 */
[----:B------:R-:W-:Y:S01]  /*02e0*/  FADD R21, R21, R28 ;  /* 0x0000001c15157221 */ /* 0x000fe20000000000 */
[----:B------:R-:W-:Y:S01]  /*02f0*/  FADD R22, R22, R29 ;  /* 0x0000001d16167221 */ /* 0x000fe20000000000 */
[----:B------:R-:W-:-:S05]  /*0300*/  FADD R23, R23, R4 ;  /* 0x0000000417177221 */ /* 0x000fca0000000000 */
[----:B------:R0:W-:Y:S01]  /*0310*/  STG.E.128 desc[UR4][R2.64], R20 ;  /* 0x0000001402007986 */ /* 0x0001e2000c101d04 */
[----:B------:R-:W-:Y:S05]  /*0320*/  @!P0 BRA `(.L_x_2) ;  /* 0xfffffffc006c8947 */ /* 0x000fea000383ffff */
.L_x_1:
[----:B------:R-:W-:Y:S05]  /*0330*/  BSYNC.RECONVERGENT B0 ;  /* 0x0000000000007941 */ /* 0x000fea0003800200 */
.L_x_0:
[----:B------:R-:W-:Y:S01]  /*0340*/  BAR.SYNC.DEFER_BLOCKING 0x0 ;  /* 0x0000000000007b1d */ /* 0x000fe20000010000 */
[----:B------:R-:W-:-:S07]  /*0350*/  CS2R.32 R7, SR_CLOCKLO ;  /* 0x0000000000077805 */ /* 0x000fce0000005000 */
[----:B0-----:R-:W0:Y:S08]  /*0360*/  LDC.64 R2, c[0x0][0x3b0] ;  /* 0x0000ec00ff027b82 */ /* 0x001e300000000a00 */
[----:B------:R-:W1:Y:S01]  /*0370*/  LDC.64 R4, c[0x0][0x3b8] ;  /* 0x0000ee00ff047b82 */ /* 0x000e620000000a00 */
[----:B0-----:R-:W-:-:S05]  /*0380*/  IMAD.WIDE R2, R0, 0x4, R2 ;  /* 0x0000000400027825 */ /* 0x001fca00078e0202 */
[----:B------:R-:W-:Y:S01]  /*0390*/  STG.E desc[UR4][R2.64], R24 ;  /* 0x0000001802007986 */ /* 0x000fe2000c101904 */
[----:B-1----:R-:W-:-:S05]  /*03a0*/  IMAD.WIDE R4, R0, 0x4, R4 ;  /* 0x0000000400047825 */ /* 0x002fca00078e0204 */
[----:B------:R-:W-:Y:S01]  /*03b0*/  STG.E desc[UR4][R4.64], R7 ;  /* 0x0000000704007986 */ /* 0x000fe2000c101904 */
[----:B------:R-:W-:Y:S05]  /*03c0*/  EXIT ;  /* 0x000000000000794d */ /* 0x000fea0003800000 */
.L_x_3:
[----:B------:R-:W-:-:S00]  /*03d0*/  BRA `(.L_x_3) ;  /* 0xfffffffc00fc7947 */ /* 0x000fc0000383ffff */
[----:B------:R-:W-:-:S00]  /*03e0*/  NOP ;  /* 0x0000000000007918 */ /* 0x000fc00000000000 */
        /* <DEDUP_REMOVED lines=9> */
.L_x_4:


//--------------------- .nv.shared.reserved.0     --------------------------
	.section	.nv.shared.reserved.0,"aw",@nobits
	.weak		__nv_reservedSMEM_offset_0_alias
	.size		__nv_reservedSMEM_offset_0_alias, 0, 64
	.other		__nv_reservedSMEM_offset_0_alias,@"STO_CUDA_RESERVED_SHARED STV_DEFAULT"
__nv_reservedSMEM_offset_0_alias:
	.zero		0
	.zero		64


//--------------------- .nv.constant0._Z6mem_bwPfS_S_S_S_S_PjS0_ --------------------------
	.section	.nv.constant0._Z6mem_bwPfS_S_S_S_S_PjS0_,"a",@progbits
	.sectionflags	@""
	.align	4
.nv.constant0._Z6mem_bwPfS_S_S_S_S_PjS0_:
	.zero		960


//--------------------- SYMBOLS --------------------------

	.type		.nv.reservedSmem.offset0,@object
	.size		.nv.reservedSmem.offset0,0x4
